//
// Generated by NVIDIA NVVM Compiler
//
// Compiler Build ID: CL-36424714
// Cuda compilation tools, release 13.0, V13.0.88
// Based on NVVM 20.0.0
//

.version 9.0
.target sm_100
.address_size 64

	// .globl	_Z12convconstantPiS_ii
.const .align 4 .b8 mask[80];

.visible .entry _Z12convconstantPiS_ii(
	.param .u64 .ptr .align 1 _Z12convconstantPiS_ii_param_0,
	.param .u64 .ptr .align 1 _Z12convconstantPiS_ii_param_1,
	.param .u32 _Z12convconstantPiS_ii_param_2,
	.param .u32 _Z12convconstantPiS_ii_param_3
)
{
	.reg .pred 	%p<55>;
	.reg .b32 	%r<136>;
	.reg .b64 	%rd<49>;

	ld.param.u64 	%rd6, [_Z12convconstantPiS_ii_param_0];
	ld.param.u64 	%rd5, [_Z12convconstantPiS_ii_param_1];
	ld.param.u32 	%r65, [_Z12convconstantPiS_ii_param_2];
	ld.param.u32 	%r66, [_Z12convconstantPiS_ii_param_3];
	cvta.to.global.u64 	%rd1, %rd6;
	mov.u32 	%r68, %ctaid.x;
	mov.u32 	%r69, %ntid.x;
	mov.u32 	%r70, %tid.x;
	mad.lo.s32 	%r1, %r68, %r69, %r70;
	shr.u32 	%r71, %r65, 31;
	add.s32 	%r72, %r65, %r71;
	shr.s32 	%r73, %r72, 1;
	sub.s32 	%r2, %r1, %r73;
	setp.lt.s32 	%p1, %r65, 1;
	mov.b32 	%r112, 0;
	@%p1 bra 	$L__BB0_41;
	and.b32  	%r3, %r65, 7;
	setp.lt.u32 	%p2, %r65, 8;
	mov.b32 	%r128, 0;
	mov.u32 	%r112, %r128;
	@%p2 bra 	$L__BB0_20;
	and.b32  	%r128, %r65, 2147483640;
	mov.b32 	%r110, 0;
	mov.u64 	%rd8, mask;
	mov.u32 	%r112, %r110;
$L__BB0_3:
	.pragma "nounroll";
	add.s32 	%r7, %r2, %r110;
	setp.lt.s32 	%p3, %r7, 0;
	setp.ge.s32 	%p4, %r7, %r66;
	mul.wide.u32 	%rd7, %r110, 4;
	add.s64 	%rd2, %rd8, %rd7;
	or.pred  	%p5, %p3, %p4;
	@%p5 bra 	$L__BB0_5;
	mul.wide.u32 	%rd9, %r7, 4;
	add.s64 	%rd10, %rd1, %rd9;
	ld.global.u32 	%r77, [%rd10];
	ld.const.u32 	%r78, [%rd2];
	mad.lo.s32 	%r112, %r78, %r77, %r112;
$L__BB0_5:
	add.s32 	%r10, %r7, 1;
	setp.lt.s32 	%p6, %r10, 0;
	setp.ge.s32 	%p7, %r10, %r66;
	or.pred  	%p8, %p6, %p7;
	@%p8 bra 	$L__BB0_7;
	mul.wide.u32 	%rd11, %r10, 4;
	add.s64 	%rd12, %rd1, %rd11;
	ld.global.u32 	%r79, [%rd12];
	ld.const.u32 	%r80, [%rd2+4];
	mad.lo.s32 	%r112, %r80, %r79, %r112;
$L__BB0_7:
	add.s32 	%r13, %r7, 2;
	setp.lt.s32 	%p9, %r13, 0;
	setp.ge.s32 	%p10, %r13, %r66;
	or.pred  	%p11, %p9, %p10;
	@%p11 bra 	$L__BB0_9;
	mul.wide.u32 	%rd13, %r13, 4;
	add.s64 	%rd14, %rd1, %rd13;
	ld.global.u32 	%r81, [%rd14];
	ld.const.u32 	%r82, [%rd2+8];
	mad.lo.s32 	%r112, %r82, %r81, %r112;
$L__BB0_9:
	add.s32 	%r16, %r7, 3;
	setp.lt.s32 	%p12, %r16, 0;
	setp.ge.s32 	%p13, %r16, %r66;
	or.pred  	%p14, %p12, %p13;
	@%p14 bra 	$L__BB0_11;
	mul.wide.u32 	%rd15, %r16, 4;
	add.s64 	%rd16, %rd1, %rd15;
	ld.global.u32 	%r83, [%rd16];
	ld.const.u32 	%r84, [%rd2+12];
	mad.lo.s32 	%r112, %r84, %r83, %r112;
$L__BB0_11:
	add.s32 	%r19, %r7, 4;
	setp.lt.s32 	%p15, %r19, 0;
	setp.ge.s32 	%p16, %r19, %r66;
	or.pred  	%p17, %p15, %p16;
	@%p17 bra 	$L__BB0_13;
	mul.wide.u32 	%rd17, %r19, 4;
	add.s64 	%rd18, %rd1, %rd17;
	ld.global.u32 	%r85, [%rd18];
	ld.const.u32 	%r86, [%rd2+16];
	mad.lo.s32 	%r112, %r86, %r85, %r112;
$L__BB0_13:
	add.s32 	%r22, %r7, 5;
	setp.lt.s32 	%p18, %r22, 0;
	setp.ge.s32 	%p19, %r22, %r66;
	or.pred  	%p20, %p18, %p19;
	@%p20 bra 	$L__BB0_15;
	mul.wide.u32 	%rd19, %r22, 4;
	add.s64 	%rd20, %rd1, %rd19;
	ld.global.u32 	%r87, [%rd20];
	ld.const.u32 	%r88, [%rd2+20];
	mad.lo.s32 	%r112, %r88, %r87, %r112;
$L__BB0_15:
	add.s32 	%r25, %r7, 6;
	setp.lt.s32 	%p21, %r25, 0;
	setp.ge.s32 	%p22, %r25, %r66;
	or.pred  	%p23, %p21, %p22;
	@%p23 bra 	$L__BB0_17;
	mul.wide.u32 	%rd21, %r25, 4;
	add.s64 	%rd22, %rd1, %rd21;
	ld.global.u32 	%r89, [%rd22];
	ld.const.u32 	%r90, [%rd2+24];
	mad.lo.s32 	%r112, %r90, %r89, %r112;
$L__BB0_17:
	add.s32 	%r28, %r7, 7;
	setp.lt.s32 	%p24, %r28, 0;
	setp.ge.s32 	%p25, %r28, %r66;
	or.pred  	%p26, %p24, %p25;
	@%p26 bra 	$L__BB0_19;
	mul.wide.u32 	%rd23, %r28, 4;
	add.s64 	%rd24, %rd1, %rd23;
	ld.global.u32 	%r91, [%rd24];
	ld.const.u32 	%r92, [%rd2+28];
	mad.lo.s32 	%r112, %r92, %r91, %r112;
$L__BB0_19:
	add.s32 	%r110, %r110, 8;
	setp.ne.s32 	%p27, %r110, %r128;
	@%p27 bra 	$L__BB0_3;
$L__BB0_20:
	setp.eq.s32 	%p28, %r3, 0;
	@%p28 bra 	$L__BB0_41;
	and.b32  	%r35, %r65, 3;
	setp.lt.u32 	%p29, %r3, 4;
	@%p29 bra 	$L__BB0_31;
	add.s32 	%r36, %r2, %r128;
	setp.lt.s32 	%p30, %r36, 0;
	setp.ge.s32 	%p31, %r36, %r66;
	mul.wide.u32 	%rd25, %r128, 4;
	mov.u64 	%rd26, mask;
	add.s64 	%rd3, %rd26, %rd25;
	or.pred  	%p32, %p30, %p31;
	@%p32 bra 	$L__BB0_24;
	mul.wide.u32 	%rd27, %r36, 4;
	add.s64 	%rd28, %rd1, %rd27;
	ld.global.u32 	%r94, [%rd28];
	ld.const.u32 	%r95, [%rd3];
	mad.lo.s32 	%r112, %r95, %r94, %r112;
$L__BB0_24:
	add.s32 	%r39, %r36, 1;
	setp.lt.s32 	%p33, %r39, 0;
	setp.ge.s32 	%p34, %r39, %r66;
	or.pred  	%p35, %p33, %p34;
	@%p35 bra 	$L__BB0_26;
	mul.wide.u32 	%rd29, %r39, 4;
	add.s64 	%rd30, %rd1, %rd29;
	ld.global.u32 	%r96, [%rd30];
	ld.const.u32 	%r97, [%rd3+4];
	mad.lo.s32 	%r112, %r97, %r96, %r112;
$L__BB0_26:
	add.s32 	%r42, %r36, 2;
	setp.lt.s32 	%p36, %r42, 0;
	setp.ge.s32 	%p37, %r42, %r66;
	or.pred  	%p38, %p36, %p37;
	@%p38 bra 	$L__BB0_28;
	mul.wide.u32 	%rd31, %r42, 4;
	add.s64 	%rd32, %rd1, %rd31;
	ld.global.u32 	%r98, [%rd32];
	ld.const.u32 	%r99, [%rd3+8];
	mad.lo.s32 	%r112, %r99, %r98, %r112;
$L__BB0_28:
	add.s32 	%r45, %r36, 3;
	setp.lt.s32 	%p39, %r45, 0;
	setp.ge.s32 	%p40, %r45, %r66;
	or.pred  	%p41, %p39, %p40;
	@%p41 bra 	$L__BB0_30;
	mul.wide.u32 	%rd33, %r45, 4;
	add.s64 	%rd34, %rd1, %rd33;
	ld.global.u32 	%r100, [%rd34];
	ld.const.u32 	%r101, [%rd3+12];
	mad.lo.s32 	%r112, %r101, %r100, %r112;
$L__BB0_30:
	add.s32 	%r128, %r128, 4;
$L__BB0_31:
	setp.eq.s32 	%p42, %r35, 0;
	@%p42 bra 	$L__BB0_41;
	setp.eq.s32 	%p43, %r35, 1;
	@%p43 bra 	$L__BB0_38;
	add.s32 	%r52, %r2, %r128;
	setp.lt.s32 	%p44, %r52, 0;
	setp.ge.s32 	%p45, %r52, %r66;
	mul.wide.u32 	%rd35, %r128, 4;
	mov.u64 	%rd36, mask;
	add.s64 	%rd4, %rd36, %rd35;
	or.pred  	%p46, %p44, %p45;
	@%p46 bra 	$L__BB0_35;
	mul.wide.u32 	%rd37, %r52, 4;
	add.s64 	%rd38, %rd1, %rd37;
	ld.global.u32 	%r103, [%rd38];
	ld.const.u32 	%r104, [%rd4];
	mad.lo.s32 	%r112, %r104, %r103, %r112;
$L__BB0_35:
	add.s32 	%r55, %r52, 1;
	setp.lt.s32 	%p47, %r55, 0;
	setp.ge.s32 	%p48, %r55, %r66;
	or.pred  	%p49, %p47, %p48;
	@%p49 bra 	$L__BB0_37;
	mul.wide.u32 	%rd39, %r55, 4;
	add.s64 	%rd40, %rd1, %rd39;
	ld.global.u32 	%r105, [%rd40];
	ld.const.u32 	%r106, [%rd4+4];
	mad.lo.s32 	%r112, %r106, %r105, %r112;
$L__BB0_37:
	add.s32 	%r128, %r128, 2;
$L__BB0_38:
	and.b32  	%r107, %r65, 1;
	setp.eq.b32 	%p50, %r107, 1;
	not.pred 	%p51, %p50;
	@%p51 bra 	$L__BB0_41;
	add.s32 	%r62, %r2, %r128;
	setp.lt.s32 	%p52, %r62, 0;
	setp.ge.s32 	%p53, %r62, %r66;
	or.pred  	%p54, %p52, %p53;
	@%p54 bra 	$L__BB0_41;
	mul.wide.u32 	%rd41, %r62, 4;
	add.s64 	%rd42, %rd1, %rd41;
	ld.global.u32 	%r108, [%rd42];
	mul.wide.u32 	%rd43, %r128, 4;
	mov.u64 	%rd44, mask;
	add.s64 	%rd45, %rd44, %rd43;
	ld.const.u32 	%r109, [%rd45];
	mad.lo.s32 	%r112, %r109, %r108, %r112;
$L__BB0_41:
	cvta.to.global.u64 	%rd46, %rd5;
	mul.wide.s32 	%rd47, %r1, 4;
	add.s64 	%rd48, %rd46, %rd47;
	st.global.u32 	[%rd48], %r112;
	ret;

}


// ===== COMPILED SASS (sm_100) =====

	.target	sm_100

	.elftype	@"ET_EXEC"


//--------------------- .note.nv.tkinfo           --------------------------
	.section	.note.nv.tkinfo,"",@"SHT_NOTE"
	.sectionflags	@"SHF_NOTE_NV_TKINFO"
	.tkinfo
        /*0018*/ 	.word	0x00000002
        /*0030*/ 	.string	""
        /*0030*/ 	.string	"ptxas"
        /*0030*/ 	.string	"Cuda compilation tools, release 13.0, V13.0.88"
        /*0030*/ 	.string	"Build cuda_13.0.r13.0/compiler.36424714_0"
        /*0030*/ 	.string	"-arch sm_100 -m 64 "



//--------------------- .note.nv.cuinfo           --------------------------
	.section	.note.nv.cuinfo,"",@"SHT_NOTE"
	.sectionflags	@"SHF_NOTE_NV_CUINFO"
        /*0018*/ 	.short	0x0002
        /*001a*/ 	.short	0x0064
        /*001c*/ 	.short	0x0082
	.zero		2


//--------------------- .nv.info                  --------------------------
	.section	.nv.info,"",@"SHT_CUDA_INFO"
	.align	4


	//----- nvinfo : EIATTR_REGCOUNT
	.align		4
        /*0000*/ 	.byte	0x04, 0x2f
        /*0002*/ 	.short	(.L_2 - .L_1)
	.align		4
.L_1:
        /*0004*/ 	.word	index@(_Z12convconstantPiS_ii)
        /*0008*/ 	.word	0x00000020


	//----- nvinfo : EIATTR_FRAME_SIZE
	.align		4
.L_2:
        /*000c*/ 	.byte	0x04, 0x11
        /*000e*/ 	.short	(.L_4 - .L_3)
	.align		4
.L_3:
        /*0010*/ 	.word	index@(_Z12convconstantPiS_ii)
        /*0014*/ 	.word	0x00000000


	//----- nvinfo : EIATTR_MIN_STACK_SIZE
	.align		4
.L_4:
        /*0018*/ 	.byte	0x04, 0x12
        /*001a*/ 	.short	(.L_6 - .L_5)
	.align		4
.L_5:
        /*001c*/ 	.word	index@(_Z12convconstantPiS_ii)
        /*0020*/ 	.word	0x00000000
.L_6:


//--------------------- .nv.compat                --------------------------
	.section	.nv.compat,"",@"SHT_CUDA_COMPAT_INFO"
	.align	4
        /*0000*/ 	.byte	0x02, 0x09, 0x00, 0x00, 0x02, 0x02, 0x01, 0x00, 0x02, 0x05, 0x05, 0x00, 0x03, 0x07, 0x01, 0x01
        /*0010*/ 	.byte	0x02, 0x03, 0x00, 0x00, 0x02, 0x06, 0x01, 0x00, 0x04, 0x0b, 0x08, 0x00, 0x09, 0x00, 0x00, 0x00
        /*0020*/ 	.byte	0x00, 0x00, 0x00, 0x00


//--------------------- .nv.info._Z12convconstantPiS_ii --------------------------
	.section	.nv.info._Z12convconstantPiS_ii,"",@"SHT_CUDA_INFO"
	.sectionflags	@""
	.align	4


	//----- nvinfo : EIATTR_CUDA_API_VERSION
	.align		4
        /*0000*/ 	.byte	0x04, 0x37
        /*0002*/ 	.short	(.L_8 - .L_7)
.L_7:
        /*0004*/ 	.word	0x00000082


	//----- nvinfo : EIATTR_KPARAM_INFO
	.align		4
.L_8:
        /*0008*/ 	.byte	0x04, 0x17
        /*000a*/ 	.short	(.L_10 - .L_9)
.L_9:
        /*000c*/ 	.word	0x00000000
        /*0010*/ 	.short	0x0003
        /*0012*/ 	.short	0x0014
        /*0014*/ 	.byte	0x00, 0xf0, 0x11, 0x00


	//----- nvinfo : EIATTR_KPARAM_INFO
	.align		4
.L_10:
        /*0018*/ 	.byte	0x04, 0x17
        /*001a*/ 	.short	(.L_12 - .L_11)
.L_11:
        /*001c*/ 	.word	0x00000000
        /*0020*/ 	.short	0x0002
        /*0022*/ 	.short	0x0010
        /*0024*/ 	.byte	0x00, 0xf0, 0x11, 0x00


	//----- nvinfo : EIATTR_KPARAM_INFO
	.align		4
.L_12:
        /*0028*/ 	.byte	0x04, 0x17
        /*002a*/ 	.short	(.L_14 - .L_13)
.L_13:
        /*002c*/ 	.word	0x00000000
        /*0030*/ 	.short	0x0001
        /*0032*/ 	.short	0x0008
        /*0034*/ 	.byte	0x00, 0xf5, 0x21, 0x00


	//----- nvinfo : EIATTR_KPARAM_INFO
	.align		4
.L_14:
        /*0038*/ 	.byte	0x04, 0x17
        /*003a*/ 	.short	(.L_16 - .L_15)
.L_15:
        /*003c*/ 	.word	0x00000000
        /*0040*/ 	.short	0x0000
        /*0042*/ 	.short	0x0000
        /*0044*/ 	.byte	0x00, 0xf5, 0x21, 0x00


	//----- nvinfo : EIATTR_SPARSE_MMA_MASK
	.align		4
.L_16:
        /*0048*/ 	.byte	0x03, 0x50
        /*004a*/ 	.short	0x0000


	//----- nvinfo : EIATTR_MAXREG_COUNT
	.align		4
        /*004c*/ 	.byte	0x03, 0x1b
        /*004e*/ 	.short	0x00ff


	//----- nvinfo : EIATTR_MERCURY_ISA_VERSION
	.align		4
        /*0050*/ 	.byte	0x03, 0x5f
        /*0052*/ 	.short	0x0101


	//----- nvinfo : EIATTR_VRC_CTA_INIT_COUNT
	.align		4
        /*0054*/ 	.byte	0x02, 0x4a
	.zero		1
	.zero		1


	//----- nvinfo : EIATTR_EXIT_INSTR_OFFSETS
	.align		4
        /*0058*/ 	.byte	0x04, 0x1c
        /*005a*/ 	.short	(.L_18 - .L_17)


	//   ....[0]....
.L_17:
        /*005c*/ 	.word	0x00000ae0


	//----- nvinfo : EIATTR_CRS_STACK_SIZE
	.align		4
.L_18:
        /*0060*/ 	.byte	0x04, 0x1e
        /*0062*/ 	.short	(.L_20 - .L_19)
.L_19:
        /*0064*/ 	.word	0x00000000


	//----- nvinfo : EIATTR_CBANK_PARAM_SIZE
	.align		4
.L_20:
        /*0068*/ 	.byte	0x03, 0x19
        /*006a*/ 	.short	0x0018


	//----- nvinfo : EIATTR_PARAM_CBANK
	.align		4
        /*006c*/ 	.byte	0x04, 0x0a
        /*006e*/ 	.short	(.L_22 - .L_21)
	.align		4
.L_21:
        /*0070*/ 	.word	index@(.nv.constant0._Z12convconstantPiS_ii)
        /*0074*/ 	.short	0x0380
        /*0076*/ 	.short	0x0018


	//----- nvinfo : EIATTR_SW_WAR
	.align		4
.L_22:
        /*0078*/ 	.byte	0x04, 0x36
        /*007a*/ 	.short	(.L_24 - .L_23)
.L_23:
        /*007c*/ 	.word	0x00000008
.L_24:


//--------------------- .nv.callgraph             --------------------------
	.section	.nv.callgraph,"",@"SHT_CUDA_CALLGRAPH"
	.align	4
	.sectionentsize	8
	.align		4
        /*0000*/ 	.word	0x00000000
	.align		4
        /*0004*/ 	.word	0xffffffff
	.align		4
        /*0008*/ 	.word	0x00000000
	.align		4
        /*000c*/ 	.word	0xfffffffe
	.align		4
        /*0010*/ 	.word	0x00000000
	.align		4
        /*0014*/ 	.word	0xfffffffd
	.align		4
        /*0018*/ 	.word	0x00000000
	.align		4
        /*001c*/ 	.word	0xfffffffc


//--------------------- .nv.constant3             --------------------------
	.section	.nv.constant3,"a",@progbits
	.align	4
.nv.constant3:
	.type		mask,@object
	.size		mask,(.L_0 - mask)
mask:
	.zero		80
.L_0:


//--------------------- .text._Z12convconstantPiS_ii --------------------------
	.section	.text._Z12convconstantPiS_ii,"ax",@progbits
	.align	128
        .global         _Z12convconstantPiS_ii
        .type           _Z12convconstantPiS_ii,@function
        .size           _Z12convconstantPiS_ii,(.L_x_7 - _Z12convconstantPiS_ii)
        .other          _Z12convconstantPiS_ii,@"STO_CUDA_ENTRY STV_DEFAULT"
_Z12convconstantPiS_ii:
.text._Z12convconstantPiS_ii:
[----:B------:R-:W-:Y:S01]  /*0000*/  LDC R1, c[0x0][0x37c] ;  /* 0x0000df00ff017b82 */ /* 0x000fe20000000800 */
[----:B------:R-:W0:Y:S01]  /*0010*/  S2R R3, SR_TID.X ;  /* 0x0000000000037919 */ /* 0x000e220000002100 */
[----:B------:R-:W1:Y:S06]  /*0020*/  LDCU UR5, c[0x0][0x390] ;  /* 0x00007200ff0577ac */ /* 0x000e6c0008000800 */
[----:B------:R-:W0:Y:S01]  /*0030*/  S2UR UR4, SR_CTAID.X ;  /* 0x00000000000479c3 */ /* 0x000e220000002500 */
[----:B------:R-:W-:Y:S01]  /*0040*/  HFMA2 R0, -RZ, RZ, 0, 0 ;  /* 0x00000000ff007431 */ /* 0x000fe200000001ff */
[----:B------:R-:W2:Y:S06]  /*0050*/  LDCU.64 UR8, c[0x0][0x358] ;  /* 0x00006b00ff0877ac */ /* 0x000eac0008000a00 */
[----:B------:R-:W0:Y:S01]  /*0060*/  LDC R2, c[0x0][0x360] ;  /* 0x0000d800ff027b82 */ /* 0x000e220000000800 */
[----:B-1----:R-:W-:Y:S01]  /*0070*/  UISETP.GE.AND UP0, UPT, UR5, 0x1, UPT ;  /* 0x000000010500788c */ /* 0x002fe2000bf06270 */
[----:B0-----:R-:W-:-:S08]  /*0080*/  IMAD R2, R2, UR4, R3 ;  /* 0x0000000402027c24 */ /* 0x001fd0000f8e0203 */
[----:B--2---:R-:W-:Y:S05]  /*0090*/  BRA.U !UP0, `(.L_x_0) ;  /* 0x0000000908847547 */ /* 0x004fea000b800000 */
[----:B------:R-:W-:Y:S01]  /*00a0*/  UISETP.GE.U32.AND UP0, UPT, UR5, 0x8, UPT ;  /* 0x000000080500788c */ /* 0x000fe2000bf06070 */
[----:B------:R-:W-:Y:S01]  /*00b0*/  MOV R3, RZ ;  /* 0x000000ff00037202 */ /* 0x000fe20000000f00 */
[----:B------:R-:W-:Y:S01]  /*00c0*/  ULEA.HI UR4, UR5, UR5, URZ, 0x1 ;  /* 0x0000000505047291 */ /* 0x000fe2000f8f08ff */
[----:B------:R-:W-:Y:S01]  /*00d0*/  IMAD.MOV.U32 R0, RZ, RZ, RZ ;  /* 0x000000ffff007224 */ /* 0x000fe200078e00ff */
[----:B------:R-:W-:Y:S02]  /*00e0*/  ULOP3.LUT UR6, UR5, 0x7, URZ, 0xc0, !UPT ;  /* 0x0000000705067892 */ /* 0x000fe4000f8ec0ff */
[----:B------:R-:W-:Y:S02]  /*00f0*/  USHF.R.S32.HI UR4, URZ, 0x1, UR4 ;  /* 0x00000001ff047899 */ /* 0x000fe40008011404 */
[----:B------:R-:W-:-:S04]  /*0100*/  UISETP.NE.AND UP1, UPT, UR6, URZ, UPT ;  /* 0x000000ff0600728c */ /* 0x000fc8000bf25270 */
[----:B------:R-:W-:Y:S01]  /*0110*/  IADD3 R4, PT, PT, R2, -UR4, RZ ;  /* 0x8000000402047c10 */ /* 0x000fe2000fffe0ff */
[----:B------:R-:W-:Y:S06]  /*0120*/  BRA.U !UP0, `(.L_x_1) ;  /* 0x0000000508247547 */ /* 0x000fec000b800000 */
[----:B------:R-:W-:Y:S01]  /*0130*/  ULOP3.LUT UR4, UR5, 0x7ffffff8, URZ, 0xc0, !UPT ;  /* 0x7ffffff805047892 */ /* 0x000fe2000f8ec0ff */
[----:B------:R-:W-:Y:S01]  /*0140*/  IMAD.MOV.U32 R7, RZ, RZ, RZ ;  /* 0x000000ffff077224 */ /* 0x000fe200078e00ff */
[----:B------:R-:W-:Y:S01]  /*0150*/  MOV R0, RZ ;  /* 0x000000ff00007202 */ /* 0x000fe20000000f00 */
[----:B------:R-:W0:Y:S03]  /*0160*/  LDCU UR7, c[0x0][0x394] ;  /* 0x00007280ff0777ac */ /* 0x000e260008000800 */
[----:B------:R-:W-:-:S07]  /*0170*/  IMAD.U32 R3, RZ, RZ, UR4 ;  /* 0x00000004ff037e24 */ /* 0x000fce000f8e00ff */
.L_x_2:
[----:B------:R-:W-:-:S04]  /*0180*/  IADD3 R25, PT, PT, R4, R7, RZ ;  /* 0x0000000704197210 */ /* 0x000fc80007ffe0ff */
[----:B0-----:R-:W-:-:S04]  /*0190*/  ISETP.GE.AND P6, PT, R25, UR7, PT ;  /* 0x0000000719007c0c */ /* 0x001fc8000bfc6270 */
[----:B------:R-:W-:-:S13]  /*01a0*/  ISETP.LT.OR P6, PT, R25, RZ, P6 ;  /* 0x000000ff1900720c */ /* 0x000fda00037c1670 */
[----:B------:R-:W0:Y:S02]  /*01b0*/  @!P6 LDC.64 R8, c[0x0][0x380] ;  /* 0x0000e000ff08eb82 */ /* 0x000e240000000a00 */
[----:B0-----:R-:W-:-:S05]  /*01c0*/  @!P6 IMAD.WIDE.U32 R8, R25, 0x4, R8 ;  /* 0x000000041908e825 */ /* 0x001fca00078e0008 */
[----:B------:R0:W2:Y:S01]  /*01d0*/  @!P6 LDG.E R11, desc[UR8][R8.64] ;  /* 0x00000008080be981 */ /* 0x0000a2000c1e1900 */
[----:B------:R-:W-:Y:S01]  /*01e0*/  VIADD R15, R25, 0x1 ;  /* 0x00000001190f7836 */ /* 0x000fe20000000000 */
[----:B------:R-:W-:Y:S01]  /*01f0*/  SHF.L.U32 R5, R7, 0x2, RZ ;  /* 0x0000000207057819 */ /* 0x000fe200000006ff */
[C---:B------:R-:W-:Y:S01]  /*0200*/  VIADD R29, R25.reuse, 0x2 ;  /* 0x00000002191d7836 */ /* 0x040fe20000000000 */
[C---:B------:R-:W-:Y:S01]  /*0210*/  IADD3 R27, PT, PT, R25.reuse, 0x3, RZ ;  /* 0x00000003191b7810 */ /* 0x040fe20007ffe0ff */
[----:B------:R-:W-:Y:S01]  /*0220*/  VIADD R6, R25, 0x4 ;  /* 0x0000000419067836 */ /* 0x000fe20000000000 */
[----:B------:R-:W-:Y:S01]  /*0230*/  ISETP.GE.AND P0, PT, R15, UR7, PT ;  /* 0x000000070f007c0c */ /* 0x000fe2000bf06270 */
[----:B------:R-:W2:Y:S01]  /*0240*/  @!P6 LDC R10, c[0x3][R5] ;  /* 0x00c00000050aeb82 */ /* 0x000ea20000000800 */
[----:B------:R-:W-:Y:S02]  /*0250*/  ISETP.GE.AND P1, PT, R29, UR7, PT ;  /* 0x000000071d007c0c */ /* 0x000fe4000bf26270 */
[----:B------:R-:W-:Y:S01]  /*0260*/  ISETP.LT.OR P0, PT, R15, RZ, P0 ;  /* 0x000000ff0f00720c */ /* 0x000fe20000701670 */
[----:B0-----:R-:W-:Y:S01]  /*0270*/  VIADD R9, R25, 0x6 ;  /* 0x0000000619097836 */ /* 0x001fe20000000000 */
[----:B------:R-:W-:-:S02]  /*0280*/  ISETP.GE.AND P2, PT, R27, UR7, PT ;  /* 0x000000071b007c0c */ /* 0x000fc4000bf46270 */
[----:B------:R-:W-:Y:S02]  /*0290*/  ISETP.LT.OR P1, PT, R29, RZ, P1 ;  /* 0x000000ff1d00720c */ /* 0x000fe40000f21670 */
[----:B------:R-:W-:Y:S02]  /*02a0*/  IADD3 R8, PT, PT, R25, 0x5, RZ ;  /* 0x0000000519087810 */ /* 0x000fe40007ffe0ff */
[----:B------:R-:W-:Y:S02]  /*02b0*/  ISETP.GE.AND P3, PT, R6, UR7, PT ;  /* 0x0000000706007c0c */ /* 0x000fe4000bf66270 */
[----:B------:R-:W-:Y:S02]  /*02c0*/  ISETP.LT.OR P2, PT, R27, RZ, P2 ;  /* 0x000000ff1b00720c */ /* 0x000fe40001741670 */
[----:B------:R-:W-:Y:S01]  /*02d0*/  ISETP.GE.AND P5, PT, R8, UR7, PT ;  /* 0x0000000708007c0c */ /* 0x000fe2000bfa6270 */
[----:B------:R-:W0:Y:S01]  /*02e0*/  @!P0 LDC.64 R22, c[0x0][0x380] ;  /* 0x0000e000ff168b82 */ /* 0x000e220000000a00 */
[----:B------:R-:W-:-:S02]  /*02f0*/  ISETP.LT.OR P3, PT, R6, RZ, P3 ;  /* 0x000000ff0600720c */ /* 0x000fc40001f61670 */
[----:B------:R-:W-:Y:S02]  /*0300*/  IADD3 R25, PT, PT, R25, 0x7, RZ ;  /* 0x0000000719197810 */ /* 0x000fe40007ffe0ff */
[C---:B------:R-:W-:Y:S02]  /*0310*/  ISETP.GE.AND P4, PT, R9.reuse, UR7, PT ;  /* 0x0000000709007c0c */ /* 0x040fe4000bf86270 */
[----:B------:R-:W-:Y:S01]  /*0320*/  ISETP.LT.OR P5, PT, R8, RZ, P5 ;  /* 0x000000ff0800720c */ /* 0x000fe20002fa1670 */
[----:B------:R-:W1:Y:S01]  /*0330*/  @!P1 LDC.64 R20, c[0x0][0x380] ;  /* 0x0000e000ff149b82 */ /* 0x000e620000000a00 */
[----:B------:R-:W-:-:S07]  /*0340*/  ISETP.LT.OR P4, PT, R9, RZ, P4 ;  /* 0x000000ff0900720c */ /* 0x000fce0002781670 */
[----:B------:R-:W3:Y:S08]  /*0350*/  @!P2 LDC.64 R18, c[0x0][0x380] ;  /* 0x0000e000ff12ab82 */ /* 0x000ef00000000a00 */
[----:B------:R-:W4:Y:S01]  /*0360*/  @!P5 LDC.64 R12, c[0x0][0x380] ;  /* 0x0000e000ff0cdb82 */ /* 0x000f220000000a00 */
[----:B0-----:R-:W-:-:S06]  /*0370*/  @!P0 IMAD.WIDE.U32 R22, R15, 0x4, R22 ;  /* 0x000000040f168825 */ /* 0x001fcc00078e0016 */
[----:B------:R-:W5:Y:S01]  /*0380*/  @!P0 LDG.E R23, desc[UR8][R22.64] ;  /* 0x0000000816178981 */ /* 0x000f62000c1e1900 */
[----:B------:R-:W0:Y:S01]  /*0390*/  @!P4 LDC.64 R16, c[0x0][0x380] ;  /* 0x0000e000ff10cb82 */ /* 0x000e220000000a00 */
[----:B-1----:R-:W-:-:S06]  /*03a0*/  @!P1 IMAD.WIDE.U32 R20, R29, 0x4, R20 ;  /* 0x000000041d149825 */ /* 0x002fcc00078e0014 */
[----:B------:R-:W5:Y:S01]  /*03b0*/  @!P1 LDG.E R21, desc[UR8][R20.64] ;  /* 0x0000000814159981 */ /* 0x000f62000c1e1900 */
[----:B---3--:R-:W-:-:S06]  /*03c0*/  @!P2 IMAD.WIDE.U32 R18, R27, 0x4, R18 ;  /* 0x000000041b12a825 */ /* 0x008fcc00078e0012 */
[----:B------:R1:W3:Y:S01]  /*03d0*/  @!P2 LDG.E R19, desc[UR8][R18.64] ;  /* 0x000000081213a981 */ /* 0x0002e2000c1e1900 */
[----:B----4-:R-:W-:-:S06]  /*03e0*/  @!P5 IMAD.WIDE.U32 R12, R8, 0x4, R12 ;  /* 0x00000004080cd825 */ /* 0x010fcc00078e000c */
[----:B------:R-:W4:Y:S01]  /*03f0*/  @!P5 LDG.E R13, desc[UR8][R12.64] ;  /* 0x000000080c0dd981 */ /* 0x000f22000c1e1900 */
[----:B0-----:R-:W-:-:S06]  /*0400*/  @!P4 IMAD.WIDE.U32 R16, R9, 0x4, R16 ;  /* 0x000000040910c825 */ /* 0x001fcc00078e0010 */
[----:B------:R-:W4:Y:S01]  /*0410*/  @!P4 LDG.E R17, desc[UR8][R16.64] ;  /* 0x000000081011c981 */ /* 0x000f22000c1e1900 */
[----:B--2---:R-:W-:Y:S01]  /*0420*/  @!P6 IMAD R0, R11, R10, R0 ;  /* 0x0000000a0b00e224 */ /* 0x004fe200078e0200 */
[C---:B------:R-:W-:Y:S01]  /*0430*/  ISETP.GE.AND P6, PT, R25.reuse, UR7, PT ;  /* 0x0000000719007c0c */ /* 0x040fe2000bfc6270 */
[----:B------:R-:W0:Y:S03]  /*0440*/  @!P3 LDC.64 R10, c[0x0][0x380] ;  /* 0x0000e000ff0abb82 */ /* 0x000e260000000a00 */
[----:B------:R-:W-:-:S13]  /*0450*/  ISETP.LT.OR P6, PT, R25, RZ, P6 ;  /* 0x000000ff1900720c */ /* 0x000fda00037c1670 */
[----:B------:R-:W2:Y:S01]  /*0460*/  @!P6 LDC.64 R14, c[0x0][0x380] ;  /* 0x0000e000ff0eeb82 */ /* 0x000ea20000000a00 */
[----:B0-----:R-:W-:-:S06]  /*0470*/  @!P3 IMAD.WIDE.U32 R10, R6, 0x4, R10 ;  /* 0x00000004060ab825 */ /* 0x001fcc00078e000a */
[----:B------:R0:W4:Y:S01]  /*0480*/  @!P3 LDG.E R11, desc[UR8][R10.64] ;  /* 0x000000080a0bb981 */ /* 0x000122000c1e1900 */
[----:B--2---:R-:W-:-:S06]  /*0490*/  @!P6 IMAD.WIDE.U32 R14, R25, 0x4, R14 ;  /* 0x00000004190ee825 */ /* 0x004fcc00078e000e */
[----:B------:R-:W2:Y:S01]  /*04a0*/  @!P6 LDG.E R15, desc[UR8][R14.64] ;  /* 0x000000080e0fe981 */ /* 0x000ea2000c1e1900 */
[----:B------:R-:W5:Y:S08]  /*04b0*/  @!P0 LDC R6, c[0x3][R5+0x4] ;  /* 0x00c0010005068b82 */ /* 0x000f700000000800 */
[----:B------:R-:W3:Y:S08]  /*04c0*/  @!P1 LDC R8, c[0x3][R5+0x8] ;  /* 0x00c0020005089b82 */ /* 0x000ef00000000800 */
[----:B------:R-:W3:Y:S08]  /*04d0*/  @!P2 LDC R9, c[0x3][R5+0xc] ;  /* 0x00c003000509ab82 */ /* 0x000ef00000000800 */
[----:B-1----:R-:W4:Y:S01]  /*04e0*/  @!P3 LDC R18, c[0x3][R5+0x10] ;  /* 0x00c004000512bb82 */ /* 0x002f220000000800 */
[----:B-----5:R-:W-:-:S07]  /*04f0*/  @!P0 IMAD R0, R23, R6, R0 ;  /* 0x0000000617008224 */ /* 0x020fce00078e0200 */
[----:B------:R-:W1:Y:S08]  /*0500*/  @!P5 LDC R20, c[0x3][R5+0x14] ;  /* 0x00c005000514db82 */ /* 0x000e700000000800 */
[----:B0-----:R-:W0:Y:S01]  /*0510*/  @!P4 LDC R10, c[0x3][R5+0x18] ;  /* 0x00c00600050acb82 */ /* 0x001e220000000800 */
[----:B---3--:R-:W-:Y:S02]  /*0520*/  @!P1 IMAD R0, R21, R8, R0 ;  /* 0x0000000815009224 */ /* 0x008fe400078e0200 */
[----:B------:R-:W-:-:S05]  /*0530*/  VIADD R7, R7, 0x8 ;  /* 0x0000000807077836 */ /* 0x000fca0000000000 */
[----:B------:R-:W2:Y:S01]  /*0540*/  @!P6 LDC R6, c[0x3][R5+0x1c] ;  /* 0x00c007000506eb82 */ /* 0x000ea20000000800 */
[----:B------:R-:W-:Y:S01]  /*0550*/  @!P2 IMAD R0, R19, R9, R0 ;  /* 0x000000091300a224 */ /* 0x000fe200078e0200 */
[----:B------:R-:W-:-:S03]  /*0560*/  ISETP.NE.AND P0, PT, R7, R3, PT ;  /* 0x000000030700720c */ /* 0x000fc60003f05270 */
[----:B----4-:R-:W-:-:S04]  /*0570*/  @!P3 IMAD R0, R11, R18, R0 ;  /* 0x000000120b00b224 */ /* 0x010fc800078e0200 */
[----:B-1----:R-:W-:-:S04]  /*0580*/  @!P5 IMAD R0, R13, R20, R0 ;  /* 0x000000140d00d224 */ /* 0x002fc800078e0200 */
[----:B0-----:R-:W-:-:S04]  /*0590*/  @!P4 IMAD R0, R17, R10, R0 ;  /* 0x0000000a1100c224 */ /* 0x001fc800078e0200 */
[----:B--2---:R-:W-:Y:S01]  /*05a0*/  @!P6 IMAD R0, R15, R6, R0 ;  /* 0x000000060f00e224 */ /* 0x004fe200078e0200 */
[----:B------:R-:W-:Y:S06]  /*05b0*/  @P0 BRA `(.L_x_2) ;  /* 0xfffffff800f00947 */ /* 0x000fec000383ffff */
.L_x_1:
[----:B------:R-:W-:Y:S05]  /*05c0*/  BRA.U !UP1, `(.L_x_0) ;  /* 0x0000000509387547 */ /* 0x000fea000b800000 */
[----:B------:R-:W0:Y:S01]  /*05d0*/  LDCU UR4, c[0x0][0x390] ;  /* 0x00007200ff0477ac */ /* 0x000e220008000800 */
[----:B------:R-:W-:Y:S02]  /*05e0*/  UISETP.GE.U32.AND UP0, UPT, UR6, 0x4, UPT ;  /* 0x000000040600788c */ /* 0x000fe4000bf06070 */
[----:B0-----:R-:W-:-:S04]  /*05f0*/  ULOP3.LUT UR5, UR4, 0x3, URZ, 0xc0, !UPT ;  /* 0x0000000304057892 */ /* 0x001fc8000f8ec0ff */
[----:B------:R-:W-:-:S03]  /*0600*/  UISETP.NE.AND UP1, UPT, UR5, URZ, UPT ;  /* 0x000000ff0500728c */ /* 0x000fc6000bf25270 */
[----:B------:R-:W-:Y:S08]  /*0610*/  BRA.U !UP0, `(.L_x_3) ;  /* 0x00000001088c7547 */ /* 0x000ff0000b800000 */
[----:B------:R-:W0:Y:S01]  /*0620*/  LDCU UR6, c[0x0][0x394] ;  /* 0x00007280ff0677ac */ /* 0x000e220008000800 */
[----:B------:R-:W-:-:S04]  /*0630*/  IADD3 R5, PT, PT, R4, R3, RZ ;  /* 0x0000000304057210 */ /* 0x000fc80007ffe0ff */
[C---:B------:R-:W-:Y:S01]  /*0640*/  IADD3 R17, PT, PT, R5.reuse, 0x2, RZ ;  /* 0x0000000205117810 */ /* 0x040fe20007ffe0ff */
[C---:B------:R-:W-:Y:S02]  /*0650*/  VIADD R15, R5.reuse, 0x1 ;  /* 0x00000001050f7836 */ /* 0x040fe40000000000 */
[C---:B------:R-:W-:Y:S01]  /*0660*/  VIADD R19, R5.reuse, 0x3 ;  /* 0x0000000305137836 */ /* 0x040fe20000000000 */
[----:B0-----:R-:W-:Y:S02]  /*0670*/  ISETP.GE.AND P0, PT, R5, UR6, PT ;  /* 0x0000000605007c0c */ /* 0x001fe4000bf06270 */
[----:B------:R-:W-:Y:S02]  /*0680*/  ISETP.GE.AND P1, PT, R15, UR6, PT ;  /* 0x000000060f007c0c */ /* 0x000fe4000bf26270 */
[----:B------:R-:W-:Y:S02]  /*0690*/  ISETP.LT.OR P0, PT, R5, RZ, P0 ;  /* 0x000000ff0500720c */ /* 0x000fe40000701670 */
[----:B------:R-:W-:-:S02]  /*06a0*/  ISETP.GE.AND P2, PT, R17, UR6, PT ;  /* 0x0000000611007c0c */ /* 0x000fc4000bf46270 */
[----:B------:R-:W-:Y:S02]  /*06b0*/  ISETP.LT.OR P1, PT, R15, RZ, P1 ;  /* 0x000000ff0f00720c */ /* 0x000fe40000f21670 */
[----:B------:R-:W-:Y:S02]  /*06c0*/  ISETP.GE.AND P3, PT, R19, UR6, PT ;  /* 0x0000000613007c0c */ /* 0x000fe4000bf66270 */
[----:B------:R-:W-:Y:S02]  /*06d0*/  ISETP.LT.OR P2, PT, R17, RZ, P2 ;  /* 0x000000ff1100720c */ /* 0x000fe40001741670 */
[----:B------:R-:W-:-:S03]  /*06e0*/  ISETP.LT.OR P3, PT, R19, RZ, P3 ;  /* 0x000000ff1300720c */ /* 0x000fc60001f61670 */
[----:B------:R-:W0:Y:S08]  /*06f0*/  @!P0 LDC.64 R10, c[0x0][0x380] ;  /* 0x0000e000ff0a8b82 */ /* 0x000e300000000a00 */
[----:B------:R-:W1:Y:S08]  /*0700*/  @!P1 LDC.64 R12, c[0x0][0x380] ;  /* 0x0000e000ff0c9b82 */ /* 0x000e700000000a00 */
[----:B------:R-:W2:Y:S08]  /*0710*/  @!P2 LDC.64 R8, c[0x0][0x380] ;  /* 0x0000e000ff08ab82 */ /* 0x000eb00000000a00 */
[----:B------:R-:W3:Y:S01]  /*0720*/  @!P3 LDC.64 R6, c[0x0][0x380] ;  /* 0x0000e000ff06bb82 */ /* 0x000ee20000000a00 */
[----:B0-----:R-:W-:-:S06]  /*0730*/  @!P0 IMAD.WIDE.U32 R10, R5, 0x4, R10 ;  /* 0x00000004050a8825 */ /* 0x001fcc00078e000a */
[----:B------:R-:W4:Y:S01]  /*0740*/  @!P0 LDG.E R11, desc[UR8][R10.64] ;  /* 0x000000080a0b8981 */ /* 0x000f22000c1e1900 */
[----:B-1----:R-:W-:-:S06]  /*0750*/  @!P1 IMAD.WIDE.U32 R12, R15, 0x4, R12 ;  /* 0x000000040f0c9825 */ /* 0x002fcc00078e000c */
[----:B------:R-:W5:Y:S01]  /*0760*/  @!P1 LDG.E R13, desc[UR8][R12.64] ;  /* 0x000000080c0d9981 */ /* 0x000f62000c1e1900 */
[----:B--2---:R-:W-:-:S06]  /*0770*/  @!P2 IMAD.WIDE.U32 R8, R17, 0x4, R8 ;  /* 0x000000041108a825 */ /* 0x004fcc00078e0008 */
[----:B------:R-:W2:Y:S01]  /*0780*/  @!P2 LDG.E R9, desc[UR8][R8.64] ;  /* 0x000000080809a981 */ /* 0x000ea2000c1e1900 */
[----:B---3--:R-:W-:-:S06]  /*0790*/  @!P3 IMAD.WIDE.U32 R6, R19, 0x4, R6 ;  /* 0x000000041306b825 */ /* 0x008fcc00078e0006 */
[----:B------:R-:W3:Y:S01]  /*07a0*/  @!P3 LDG.E R7, desc[UR8][R6.64] ;  /* 0x000000080607b981 */ /* 0x000ee2000c1e1900 */
[----:B------:R-:W-:-:S04]  /*07b0*/  SHF.L.U32 R5, R3, 0x2, RZ ;  /* 0x0000000203057819 */ /* 0x000fc800000006ff */
[----:B------:R-:W4:Y:S08]  /*07c0*/  @!P0 LDC R14, c[0x3][R5] ;  /* 0x00c00000050e8b82 */ /* 0x000f300000000800 */
[----:B------:R-:W5:Y:S08]  /*07d0*/  @!P1 LDC R15, c[0x3][R5+0x4] ;  /* 0x00c00100050f9b82 */ /* 0x000f700000000800 */
[----:B------:R-:W2:Y:S08]  /*07e0*/  @!P2 LDC R16, c[0x3][R5+0x8] ;  /* 0x00c002000510ab82 */ /* 0x000eb00000000800 */
[----:B------:R-:W3:Y:S01]  /*07f0*/  @!P3 LDC R17, c[0x3][R5+0xc] ;  /* 0x00c003000511bb82 */ /* 0x000ee20000000800 */
[----:B------:R-:W-:-:S02]  /*0800*/  VIADD R3, R3, 0x4 ;  /* 0x0000000403037836 */ /* 0x000fc40000000000 */
[----:B----4-:R-:W-:-:S04]  /*0810*/  @!P0 IMAD R0, R11, R14, R0 ;  /* 0x0000000e0b008224 */ /* 0x010fc800078e0200 */
[----:B-----5:R-:W-:-:S04]  /*0820*/  @!P1 IMAD R0, R13, R15, R0 ;  /* 0x0000000f0d009224 */ /* 0x020fc800078e0200 */
[----:B--2---:R-:W-:-:S04]  /*0830*/  @!P2 IMAD R0, R9, R16, R0 ;  /* 0x000000100900a224 */ /* 0x004fc800078e0200 */
[----:B---3--:R-:W-:-:S07]  /*0840*/  @!P3 IMAD R0, R7, R17, R0 ;  /* 0x000000110700b224 */ /* 0x008fce00078e0200 */
.L_x_3:
[----:B------:R-:W-:Y:S05]  /*0850*/  BRA.U !UP1, `(.L_x_0) ;  /* 0x0000000109947547 */ /* 0x000fea000b800000 */
[----:B------:R-:W-:Y:S02]  /*0860*/  UISETP.NE.AND UP0, UPT, UR5, 0x1, UPT ;  /* 0x000000010500788c */ /* 0x000fe4000bf05270 */
[----:B------:R-:W-:-:S04]  /*0870*/  ULOP3.LUT UR4, UR4, 0x1, URZ, 0xc0, !UPT ;  /* 0x0000000104047892 */ /* 0x000fc8000f8ec0ff */
[----:B------:R-:W-:-:S03]  /*0880*/  UISETP.NE.U32.AND UP1, UPT, UR4, 0x1, UPT ;  /* 0x000000010400788c */ /* 0x000fc6000bf25070 */
[----:B------:R-:W-:Y:S08]  /*0890*/  BRA.U !UP0, `(.L_x_4) ;  /* 0x00000001084c7547 */ /* 0x000ff0000b800000 */
[----:B------:R-:W0:Y:S01]  /*08a0*/  LDCU UR4, c[0x0][0x394] ;  /* 0x00007280ff0477ac */ /* 0x000e220008000800 */
[----:B------:R-:W-:-:S05]  /*08b0*/  IADD3 R11, PT, PT, R4, R3, RZ ;  /* 0x00000003040b7210 */ /* 0x000fca0007ffe0ff */
[C---:B------:R-:W-:Y:S01]  /*08c0*/  VIADD R5, R11.reuse, 0x1 ;  /* 0x000000010b057836 */ /* 0x040fe20000000000 */
[----:B0-----:R-:W-:-:S04]  /*08d0*/  ISETP.GE.AND P0, PT, R11, UR4, PT ;  /* 0x000000040b007c0c */ /* 0x001fc8000bf06270 */
[----:B------:R-:W-:Y:S02]  /*08e0*/  ISETP.GE.AND P1, PT, R5, UR4, PT ;  /* 0x0000000405007c0c */ /* 0x000fe4000bf26270 */
[----:B------:R-:W-:Y:S02]  /*08f0*/  ISETP.LT.OR P0, PT, R11, RZ, P0 ;  /* 0x000000ff0b00720c */ /* 0x000fe40000701670 */
[----:B------:R-:W-:-:S11]  /*0900*/  ISETP.LT.OR P1, PT, R5, RZ, P1 ;  /* 0x000000ff0500720c */ /* 0x000fd60000f21670 */
[----:B------:R-:W0:Y:S08]  /*0910*/  @!P0 LDC.64 R6, c[0x0][0x380] ;  /* 0x0000e000ff068b82 */ /* 0x000e300000000a00 */
[----:B------:R-:W1:Y:S01]  /*0920*/  @!P1 LDC.64 R8, c[0x0][0x380] ;  /* 0x0000e000ff089b82 */ /* 0x000e620000000a00 */
[----:B0-----:R-:W-:-:S06]  /*0930*/  @!P0 IMAD.WIDE.U32 R6, R11, 0x4, R6 ;  /* 0x000000040b068825 */ /* 0x001fcc00078e0006 */
[----:B------:R-:W2:Y:S01]  /*0940*/  @!P0 LDG.E R7, desc[UR8][R6.64] ;  /* 0x0000000806078981 */ /* 0x000ea2000c1e1900 */
[----:B-1----:R-:W-:-:S06]  /*0950*/  @!P1 IMAD.WIDE.U32 R8, R5, 0x4, R8 ;  /* 0x0000000405089825 */ /* 0x002fcc00078e0008 */
[----:B------:R-:W3:Y:S01]  /*0960*/  @!P1 LDG.E R9, desc[UR8][R8.64] ;  /* 0x0000000808099981 */ /* 0x000ee2000c1e1900 */
[----:B------:R-:W-:-:S04]  /*0970*/  SHF.L.U32 R11, R3, 0x2, RZ ;  /* 0x00000002030b7819 */ /* 0x000fc800000006ff */
[----:B------:R-:W2:Y:S08]  /*0980*/  @!P0 LDC R5, c[0x3][R11] ;  /* 0x00c000000b058b82 */ /* 0x000eb00000000800 */
[----:B------:R-:W3:Y:S01]  /*0990*/  @!P1 LDC R10, c[0x3][R11+0x4] ;  /* 0x00c001000b0a9b82 */ /* 0x000ee20000000800 */
[----:B------:R-:W-:Y:S02]  /*09a0*/  VIADD R3, R3, 0x2 ;  /* 0x0000000203037836 */ /* 0x000fe40000000000 */
[----:B--2---:R-:W-:-:S04]  /*09b0*/  @!P0 IMAD R0, R7, R5, R0 ;  /* 0x0000000507008224 */ /* 0x004fc800078e0200 */
[----:B---3--:R-:W-:-:S07]  /*09c0*/  @!P1 IMAD R0, R9, R10, R0 ;  /* 0x0000000a09009224 */ /* 0x008fce00078e0200 */
.L_x_4:
[----:B------:R-:W-:Y:S05]  /*09d0*/  BRA.U UP1, `(.L_x_0) ;  /* 0x0000000101347547 */ /* 0x000fea000b800000 */
[----:B------:R-:W0:Y:S01]  /*09e0*/  LDCU UR4, c[0x0][0x394] ;  /* 0x00007280ff0477ac */ /* 0x000e220008000800 */
[----:B------:R-:W-:Y:S01]  /*09f0*/  IADD3 R7, PT, PT, R4, R3, RZ ;  /* 0x0000000304077210 */ /* 0x000fe20007ffe0ff */
[----:B------:R-:W-:Y:S03]  /*0a00*/  BSSY.RECONVERGENT B0, `(.L_x_0) ;  /* 0x000000a000007945 */ /* 0x000fe60003800200 */
[----:B0-----:R-:W-:-:S04]  /*0a10*/  ISETP.GE.AND P0, PT, R7, UR4, PT ;  /* 0x0000000407007c0c */ /* 0x001fc8000bf06270 */
[----:B------:R-:W-:-:S13]  /*0a20*/  ISETP.LT.OR P0, PT, R7, RZ, P0 ;  /* 0x000000ff0700720c */ /* 0x000fda0000701670 */
[----:B------:R-:W-:Y:S05]  /*0a30*/  @P0 BRA `(.L_x_5) ;  /* 0x0000000000180947 */ /* 0x000fea0003800000 */
[----:B------:R-:W0:Y:S02]  /*0a40*/  LDC.64 R4, c[0x0][0x380] ;  /* 0x0000e000ff047b82 */ /* 0x000e240000000a00 */
[----:B0-----:R-:W-:-:S06]  /*0a50*/  IMAD.WIDE.U32 R4, R7, 0x4, R4 ;  /* 0x0000000407047825 */ /* 0x001fcc00078e0004 */
[----:B------:R-:W2:Y:S01]  /*0a60*/  LDG.E R5, desc[UR8][R4.64] ;  /* 0x0000000804057981 */ /* 0x000ea2000c1e1900 */
[----:B------:R-:W-:-:S06]  /*0a70*/  IMAD.SHL.U32 R3, R3, 0x4, RZ ;  /* 0x0000000403037824 */ /* 0x000fcc00078e00ff */
[----:B------:R-:W2:Y:S02]  /*0a80*/  LDC R3, c[0x3][R3] ;  /* 0x00c0000003037b82 */ /* 0x000ea40000000800 */
[----:B--2---:R-:W-:-:S07]  /*0a90*/  IMAD R0, R5, R3, R0 ;  /* 0x0000000305007224 */ /* 0x004fce00078e0200 */
.L_x_5:
[----:B------:R-:W-:Y:S05]  /*0aa0*/  BSYNC.RECONVERGENT B0 ;  /* 0x0000000000007941 */ /* 0x000fea0003800200 */
.L_x_0:
[----:B------:R-:W0:Y:S02]  /*0ab0*/  LDC.64 R4, c[0x0][0x388] ;  /* 0x0000e200ff047b82 */ /* 0x000e240000000a00 */
[----:B0-----:R-:W-:-:S05]  /*0ac0*/  IMAD.WIDE R2, R2, 0x4, R4 ;  /* 0x0000000402027825 */ /* 0x001fca00078e0204 */
[----:B------:R-:W-:Y:S01]  /*0ad0*/  STG.E desc[UR8][R2.64], R0 ;  /* 0x0000000002007986 */ /* 0x000fe2000c101908 */
[----:B------:R-:W-:Y:S05]  /*0ae0*/  EXIT ;  /* 0x000000000000794d */ /* 0x000fea0003800000 */
.L_x_6:
[----:B------:R-:W-:-:S00]  /*0af0*/  BRA `(.L_x_6) ;  /* 0xfffffffc00fc7947 */ /* 0x000fc0000383ffff */
[----:B------:R-:W-:-:S00]  /*0b00*/  NOP ;  /* 0x0000000000007918 */ /* 0x000fc00000000000 */
[----:B------:R-:W-:-:S00]  /*0b10*/  NOP ;  /* 0x0000000000007918 */ /* 0x000fc00000000000 */
[----:B------:R-:W-:-:S00]  /*0b20*/  NOP ;  /* 0x0000000000007918 */ /* 0x000fc00000000000 */
[----:B------:R-:W-:-:S00]  /*0b30*/  NOP ;  /* 0x0000000000007918 */ /* 0x000fc00000000000 */
[----:B------:R-:W-:-:S00]  /*0b40*/  NOP ;  /* 0x0000000000007918 */ /* 0x000fc00000000000 */
[----:B------:R-:W-:-:S00]  /*0b50*/  NOP ;  /* 0x0000000000007918 */ /* 0x000fc00000000000 */
[----:B------:R-:W-:-:S00]  /*0b60*/  NOP ;  /* 0x0000000000007918 */ /* 0x000fc00000000000 */
[----:B------:R-:W-:-:S00]  /*0b70*/  NOP ;  /* 0x0000000000007918 */ /* 0x000fc00000000000 */
.L_x_7:


//--------------------- .nv.shared.reserved.0     --------------------------
	.section	.nv.shared.reserved.0,"aw",@nobits
	.weak		__nv_reservedSMEM_offset_0_alias
	.size		__nv_reservedSMEM_offset_0_alias, 0, 64
	.other		__nv_reservedSMEM_offset_0_alias,@"STO_CUDA_RESERVED_SHARED STV_DEFAULT"
__nv_reservedSMEM_offset_0_alias:
	.zero		0
	.zero		64


//--------------------- .nv.constant0._Z12convconstantPiS_ii --------------------------
	.section	.nv.constant0._Z12convconstantPiS_ii,"a",@progbits
	.sectionflags	@""
	.align	4
.nv.constant0._Z12convconstantPiS_ii:
	.zero		920


//--------------------- SYMBOLS --------------------------

	.type		.nv.reservedSmem.offset0,@object
	.size		.nv.reservedSmem.offset0,0x4
